	.headerflags	@"EF_CUDA_TEXMODE_UNIFIED EF_CUDA_64BIT_ADDRESS EF_CUDA_ACCELERATORS EF_CUDA_SM90 EF_CUDA_VIRTUAL_SM(EF_CUDA_SM90)"
	.elftype	@"ET_EXEC"


//--------------------- .nv.info                  --------------------------
	.section	.nv.info,"",@"SHT_CUDA_INFO"
	.align	4


	//----- nvinfo : EIATTR_REGCOUNT
	.align		4
        /*0000*/ 	.byte	0x04, 0x2f
        /*0002*/ 	.short	(.L_1 - .L_0)
	.align		4
.L_0:
        /*0004*/ 	.word	index@(triton_poi_fused_clone_7)
        /*0008*/ 	.word	0x0000001c


	//----- nvinfo : EIATTR_MIN_STACK_SIZE
	.align		4
.L_1:
        /*000c*/ 	.byte	0x04, 0x12
        /*000e*/ 	.short	(.L_3 - .L_2)
	.align		4
.L_2:
        /*0010*/ 	.word	index@(triton_poi_fused_clone_7)
        /*0014*/ 	.word	0x00000000


	//----- nvinfo : EIATTR_FRAME_SIZE
	.align		4
.L_3:
        /*0018*/ 	.byte	0x04, 0x11
        /*001a*/ 	.short	(.L_5 - .L_4)
	.align		4
.L_4:
        /*001c*/ 	.word	index@(triton_poi_fused_clone_7)
        /*0020*/ 	.word	0x00000000


	//----- nvinfo : EIATTR_MIN_STACK_SIZE
	.align		4
.L_5:
        /*0024*/ 	.byte	0x04, 0x12
        /*0026*/ 	.short	(.L_7 - .L_6)
	.align		4
.L_6:
        /*0028*/ 	.word	index@(triton_poi_fused_clone_7)
        /*002c*/ 	.word	0x00000000
.L_7:


//--------------------- .nv.info.triton_poi_fused_clone_7 --------------------------
	.section	.nv.info.triton_poi_fused_clone_7,"",@"SHT_CUDA_INFO"
	.sectionflags	@""
	.align	4


	//----- nvinfo : EIATTR_CUDA_API_VERSION
	.align		4
        /*0000*/ 	.byte	0x04, 0x37
        /*0002*/ 	.short	(.L_9 - .L_8)
.L_8:
        /*0004*/ 	.word	0x0000007c


	//----- nvinfo : EIATTR_KPARAM_INFO
	.align		4
.L_9:
        /*0008*/ 	.byte	0x04, 0x17
        /*000a*/ 	.short	(.L_11 - .L_10)
.L_10:
        /*000c*/ 	.word	0x00000000
        /*0010*/ 	.short	0x0006
        /*0012*/ 	.short	0x0030
        /*0014*/ 	.byte	0x00, 0xf0, 0x11, 0x00


	//----- nvinfo : EIATTR_KPARAM_INFO
	.align		4
.L_11:
        /*0018*/ 	.byte	0x04, 0x17
        /*001a*/ 	.short	(.L_13 - .L_12)
.L_12:
        /*001c*/ 	.word	0x00000000
        /*0020*/ 	.short	0x0005
        /*0022*/ 	.short	0x0028
        /*0024*/ 	.byte	0x00, 0xf4, 0x21, 0x00


	//----- nvinfo : EIATTR_KPARAM_INFO
	.align		4
.L_13:
        /*0028*/ 	.byte	0x04, 0x17
        /*002a*/ 	.short	(.L_15 - .L_14)
.L_14:
        /*002c*/ 	.word	0x00000000
        /*0030*/ 	.short	0x0004
        /*0032*/ 	.short	0x0020
        /*0034*/ 	.byte	0x00, 0xf4, 0x21, 0x00


	//----- nvinfo : EIATTR_KPARAM_INFO
	.align		4
.L_15:
        /*0038*/ 	.byte	0x04, 0x17
        /*003a*/ 	.short	(.L_17 - .L_16)
.L_16:
        /*003c*/ 	.word	0x00000000
        /*0040*/ 	.short	0x0003
        /*0042*/ 	.short	0x0018
        /*0044*/ 	.byte	0x00, 0xf4, 0x21, 0x00


	//----- nvinfo : EIATTR_KPARAM_INFO
	.align		4
.L_17:
        /*0048*/ 	.byte	0x04, 0x17
        /*004a*/ 	.short	(.L_19 - .L_18)
.L_18:
        /*004c*/ 	.word	0x00000000
        /*0050*/ 	.short	0x0002
        /*0052*/ 	.short	0x0010
        /*0054*/ 	.byte	0x00, 0xf4, 0x21, 0x00


	//----- nvinfo : EIATTR_KPARAM_INFO
	.align		4
.L_19:
        /*0058*/ 	.byte	0x04, 0x17
        /*005a*/ 	.short	(.L_21 - .L_20)
.L_20:
        /*005c*/ 	.word	0x00000000
        /*0060*/ 	.short	0x0001
        /*0062*/ 	.short	0x0008
        /*0064*/ 	.byte	0x00, 0xf4, 0x21, 0x00


	//----- nvinfo : EIATTR_KPARAM_INFO
	.align		4
.L_21:
        /*0068*/ 	.byte	0x04, 0x17
        /*006a*/ 	.short	(.L_23 - .L_22)
.L_22:
        /*006c*/ 	.word	0x00000000
        /*0070*/ 	.short	0x0000
        /*0072*/ 	.short	0x0000
        /*0074*/ 	.byte	0x00, 0xf4, 0x21, 0x00


	//----- nvinfo : EIATTR_SPARSE_MMA_MASK
	.align		4
.L_23:
        /*0078*/ 	.byte	0x03, 0x50
        /*007a*/ 	.short	0x0000


	//----- nvinfo : EIATTR_MAXREG_COUNT
	.align		4
        /*007c*/ 	.byte	0x03, 0x1b
        /*007e*/ 	.short	0x00ff


	//----- nvinfo : EIATTR_EXIT_INSTR_OFFSETS
	.align		4
        /*0080*/ 	.byte	0x04, 0x1c
        /*0082*/ 	.short	(.L_25 - .L_24)


	//   ....[0]....
.L_24:
        /*0084*/ 	.word	0x000003d0


	//   ....[1]....
        /*0088*/ 	.word	0x000003f0


	//----- nvinfo : EIATTR_REQNTID
	.align		4
.L_25:
        /*008c*/ 	.byte	0x04, 0x10
        /*008e*/ 	.short	(.L_27 - .L_26)
.L_26:
        /*0090*/ 	.word	0x00000020
        /*0094*/ 	.word	0x00000001
        /*0098*/ 	.word	0x00000001


	//----- nvinfo : EIATTR_CBANK_PARAM_SIZE
	.align		4
.L_27:
        /*009c*/ 	.byte	0x03, 0x19
        /*009e*/ 	.short	0x0034


	//----- nvinfo : EIATTR_PARAM_CBANK
	.align		4
        /*00a0*/ 	.byte	0x04, 0x0a
        /*00a2*/ 	.short	(.L_29 - .L_28)
	.align		4
.L_28:
        /*00a4*/ 	.word	index@(.nv.constant0.triton_poi_fused_clone_7)
        /*00a8*/ 	.short	0x0210
        /*00aa*/ 	.short	0x0034


	//----- nvinfo : EIATTR_SW_WAR
	.align		4
.L_29:
        /*00ac*/ 	.byte	0x04, 0x36
        /*00ae*/ 	.short	(.L_31 - .L_30)
.L_30:
        /*00b0*/ 	.word	0x00000008
.L_31:


//--------------------- .nv.callgraph             --------------------------
	.section	.nv.callgraph,"",@"SHT_CUDA_CALLGRAPH"
	.align	4
	.sectionentsize	8
	.align		4
        /*0000*/ 	.word	0x00000000
	.align		4
        /*0004*/ 	.word	0xffffffff
	.align		4
        /*0008*/ 	.word	0x00000000
	.align		4
        /*000c*/ 	.word	0xfffffffe
	.align		4
        /*0010*/ 	.word	0x00000000
	.align		4
        /*0014*/ 	.word	0xfffffffd
	.align		4
        /*0018*/ 	.word	0x00000000
	.align		4
        /*001c*/ 	.word	0xfffffffc


//--------------------- .text.triton_poi_fused_clone_7 --------------------------
	.section	.text.triton_poi_fused_clone_7,"ax",@progbits
	.align	128
        .global         triton_poi_fused_clone_7
        .type           triton_poi_fused_clone_7,@function
        .size           triton_poi_fused_clone_7,(.L_x_1 - triton_poi_fused_clone_7)
        .other          triton_poi_fused_clone_7,@"STO_CUDA_ENTRY STV_DEFAULT"
triton_poi_fused_clone_7:
.text.triton_poi_fused_clone_7:
[----:B------:R-:W0:Y:S01]  /*0000*/  LDC R1, c[0x0][0x28] ;  /* 0x00000a00ff017b82 */ /* 0x000e220000000800 */
[----:B------:R-:W1:Y:S07]  /*0010*/  S2R R0, SR_TID.X ;  /* 0x0000000000007919 */ /* 0x000e6e0000002100 */
[----:B------:R-:W2:Y:S01]  /*0020*/  LDC.64 R4, c[0x0][0x218] ;  /* 0x00008600ff047b82 */ /* 0x000ea20000000a00 */
[----:B------:R-:W-:Y:S01]  /*0030*/  CS2R R18, SRZ ;  /* 0x0000000000127805 */ /* 0x000fe2000001ff00 */
[----:B------:R-:W3:Y:S06]  /*0040*/  S2R R7, SR_CTAID.X ;  /* 0x0000000000077919 */ /* 0x000eec0000002500 */
[----:B------:R-:W4:Y:S01]  /*0050*/  LDC.64 R8, c[0x0][0x210] ;  /* 0x00008400ff087b82 */ /* 0x000f220000000a00 */
[----:B------:R-:W-:-:S02]  /*0060*/  CS2R R16, SRZ ;  /* 0x0000000000107805 */ /* 0x000fc4000001ff00 */
[----:B------:R-:W-:Y:S02]  /*0070*/  CS2R R20, SRZ ;  /* 0x0000000000147805 */ /* 0x000fe4000001ff00 */
[----:B------:R-:W-:Y:S01]  /*0080*/  CS2R R22, SRZ ;  /* 0x0000000000167805 */ /* 0x000fe2000001ff00 */
[----:B------:R-:W-:Y:S01]  /*0090*/  ULDC.64 UR4, c[0x0][0x208] ;  /* 0x0000820000047ab9 */ /* 0x000fe20000000a00 */
[----:B------:R-:W-:Y:S01]  /*00a0*/  CS2R R24, SRZ ;  /* 0x0000000000187805 */ /* 0x000fe2000001ff00 */
[----:B------:R-:W5:Y:S08]  /*00b0*/  LDC.64 R12, c[0x0][0x230] ;  /* 0x00008c00ff0c7b82 */ /* 0x000f700000000a00 */
[----:B------:R-:W4:Y:S01]  /*00c0*/  LDC.64 R14, c[0x0][0x238] ;  /* 0x00008e00ff0e7b82 */ /* 0x000f220000000a00 */
[----:B-1----:R-:W-:Y:S01]  /*00d0*/  IMAD.SHL.U32 R0, R0, 0x2, RZ ;  /* 0x0000000200007824 */ /* 0x002fe200078e00ff */
[----:B---3--:R-:W-:-:S04]  /*00e0*/  SHF.R.S32.HI R3, RZ, 0x19, R7 ;  /* 0x00000019ff037819 */ /* 0x008fc80000011407 */
[----:B------:R-:W-:Y:S02]  /*00f0*/  LOP3.LUT R0, R0, 0x3e, RZ, 0xc0, !PT ;  /* 0x0000003e00007812 */ /* 0x000fe400078ec0ff */
[----:B------:R-:W-:Y:S02]  /*0100*/  SGXT R3, R3, 0x1 ;  /* 0x000000010303781a */ /* 0x000fe40000000200 */
[----:B------:R-:W-:Y:S02]  /*0110*/  LEA R0, R7, R0, 0x6 ;  /* 0x0000000007007211 */ /* 0x000fe400078e30ff */
[----:B------:R-:W-:Y:S02]  /*0120*/  SHF.R.U32.HI R7, RZ, 0x19, R7 ;  /* 0x00000019ff077819 */ /* 0x000fe40000011607 */
[----:B------:R-:W-:Y:S02]  /*0130*/  LEA.HI R6, R3, R0, RZ, 0x2 ;  /* 0x0000000003067211 */ /* 0x000fe400078f10ff */
[----:B------:R-:W-:-:S02]  /*0140*/  SGXT.U32 R3, R7, 0x1 ;  /* 0x000000010703781a */ /* 0x000fc40000000000 */
[----:B------:R-:W-:Y:S02]  /*0150*/  SHF.R.S32.HI R2, RZ, 0x1, R0 ;  /* 0x00000001ff027819 */ /* 0x000fe40000011400 */
[----:B------:R-:W-:Y:S02]  /*0160*/  SHF.R.S32.HI R6, RZ, 0x2, R6 ;  /* 0x00000002ff067819 */ /* 0x000fe40000011406 */
[----:B------:R-:W-:Y:S01]  /*0170*/  ISETP.GE.AND P0, PT, R0, 0x40, PT ;  /* 0x000000400000780c */ /* 0x000fe20003f06270 */
[----:B------:R-:W-:Y:S01]  /*0180*/  IMAD.IADD R3, R2, 0x1, R3 ;  /* 0x0000000102037824 */ /* 0x000fe200078e0203 */
[----:B------:R-:W-:-:S04]  /*0190*/  LEA.HI R7, R6, R6, RZ, 0x2 ;  /* 0x0000000606077211 */ /* 0x000fc800078f10ff */
[----:B------:R-:W-:Y:S02]  /*01a0*/  LOP3.LUT R3, R3, 0xfffffffe, RZ, 0xc0, !PT ;  /* 0xfffffffe03037812 */ /* 0x000fe400078ec0ff */
[----:B------:R-:W-:Y:S02]  /*01b0*/  LOP3.LUT R7, R7, 0xfffffffc, RZ, 0xc0, !PT ;  /* 0xfffffffc07077812 */ /* 0x000fe400078ec0ff */
[----:B------:R-:W-:-:S03]  /*01c0*/  IADD3 R3, R2, -R3, RZ ;  /* 0x8000000302037210 */ /* 0x000fc60007ffe0ff */
[C---:B------:R-:W-:Y:S01]  /*01d0*/  IMAD.IADD R7, R6.reuse, 0x1, -R7 ;  /* 0x0000000106077824 */ /* 0x040fe200078e0a07 */
[----:B------:R-:W-:-:S03]  /*01e0*/  LEA R3, R6, R3, 0x2 ;  /* 0x0000000306037211 */ /* 0x000fc600078e10ff */
[----:B--2---:R-:W-:-:S04]  /*01f0*/  IMAD.WIDE R4, R7, 0x4, R4 ;  /* 0x0000000407047825 */ /* 0x004fc800078e0204 */
[----:B------:R-:W-:Y:S01]  /*0200*/  IMAD.SHL.U32 R3, R3, 0x4, RZ ;  /* 0x0000000403037824 */ /* 0x000fe200078e00ff */
[----:B------:R-:W2:Y:S03]  /*0210*/  @!P0 LDG.E.EL R19, desc[UR4][R4.64] ;  /* 0x0000000404138981 */ /* 0x000ea6000c2e1900 */
[C---:B------:R-:W-:Y:S01]  /*0220*/  VIADD R11, R3.reuse, 0xa ;  /* 0x0000000a030b7836 */ /* 0x040fe20000000000 */
[----:B------:R-:W-:Y:S01]  /*0230*/  IADD3 R7, R3, 0x8, RZ ;  /* 0x0000000803077810 */ /* 0x000fe20007ffe0ff */
[--C-:B----4-:R-:W-:Y:S01]  /*0240*/  IMAD.WIDE R2, R3, 0x4, R8.reuse ;  /* 0x0000000403027825 */ /* 0x110fe200078e0208 */
[----:B------:R1:W3:Y:S03]  /*0250*/  @!P0 LDG.E.EL R18, desc[UR4][R4.64] ;  /* 0x0000000404128981 */ /* 0x0002e6000c2e1900 */
[--C-:B------:R-:W-:Y:S01]  /*0260*/  IMAD.WIDE R6, R7, 0x4, R8.reuse ;  /* 0x0000000407067825 */ /* 0x100fe200078e0208 */
[----:B------:R-:W2:Y:S04]  /*0270*/  @!P0 LDG.E.64 R16, desc[UR4][R2.64] ;  /* 0x0000000402108981 */ /* 0x000ea8000c1e1b00 */
[----:B------:R4:W3:Y:S01]  /*0280*/  @!P0 LDG.E.64 R20, desc[UR4][R2.64+0x8] ;  /* 0x0000080402148981 */ /* 0x0008e2000c1e1b00 */
[----:B------:R-:W-:Y:S01]  /*0290*/  IMAD.WIDE R8, R11, 0x4, R8 ;  /* 0x000000040b087825 */ /* 0x000fe200078e0208 */
[----:B-1----:R-:W1:Y:S02]  /*02a0*/  LDC.64 R4, c[0x0][0x220] ;  /* 0x00008800ff047b82 */ /* 0x002e640000000a00 */
[----:B------:R-:W3:Y:S04]  /*02b0*/  @!P0 LDG.E.64 R22, desc[UR4][R6.64] ;  /* 0x0000000406168981 */ /* 0x000ee8000c1e1b00 */
[----:B------:R-:W3:Y:S02]  /*02c0*/  @!P0 LDG.E.64 R24, desc[UR4][R8.64] ;  /* 0x0000000408188981 */ /* 0x000ee4000c1e1b00 */
[----:B------:R-:W1:Y:S01]  /*02d0*/  LDC.64 R10, c[0x0][0x228] ;  /* 0x00008a00ff0a7b82 */ /* 0x000e620000000a00 */
[----:B-----5:R-:W-:-:S04]  /*02e0*/  IMAD.WIDE R12, R0, 0x4, R12 ;  /* 0x00000004000c7825 */ /* 0x020fc800078e020c */
[----:B0---4-:R-:W-:-:S04]  /*02f0*/  IMAD.WIDE R2, R0, 0x4, R14 ;  /* 0x0000000400027825 */ /* 0x011fc800078e020e */
[----:B-1----:R-:W-:-:S04]  /*0300*/  IMAD.WIDE R4, R0, 0x4, R4 ;  /* 0x0000000400047825 */ /* 0x002fc800078e0204 */
[----:B------:R-:W-:-:S04]  /*0310*/  IMAD.WIDE R10, R0, 0x4, R10 ;  /* 0x00000004000a7825 */ /* 0x000fc800078e020a */
[----:B--2---:R-:W-:Y:S01]  /*0320*/  FADD R16, R19, R16 ;  /* 0x0000001013107221 */ /* 0x004fe20000000000 */
[----:B---3--:R-:W-:Y:S01]  /*0330*/  FADD R17, R18, R17 ;  /* 0x0000001112117221 */ /* 0x008fe20000000000 */
[--C-:B------:R-:W-:Y:S01]  /*0340*/  FADD R20, R20, R19.reuse ;  /* 0x0000001314147221 */ /* 0x100fe20000000000 */
[--C-:B------:R-:W-:Y:S01]  /*0350*/  FADD R21, R21, R18.reuse ;  /* 0x0000001215157221 */ /* 0x100fe20000000000 */
[--C-:B------:R-:W-:Y:S01]  /*0360*/  FADD R22, R22, R19.reuse ;  /* 0x0000001316167221 */ /* 0x100fe20000000000 */
[----:B------:R-:W-:Y:S01]  /*0370*/  FADD R23, R23, R18 ;  /* 0x0000001217177221 */ /* 0x000fe20000000000 */
[----:B------:R0:W-:Y:S04]  /*0380*/  @!P0 STG.E.64 desc[UR4][R4.64], R16 ;  /* 0x0000001004008986 */ /* 0x0001e8000c101b04 */
[----:B------:R0:W-:Y:S01]  /*0390*/  @!P0 STG.E.64 desc[UR4][R10.64], R20 ;  /* 0x000000140a008986 */ /* 0x0001e2000c101b04 */
[----:B------:R-:W-:-:S03]  /*03a0*/  FADD R24, R24, R19 ;  /* 0x0000001318187221 */ /* 0x000fc60000000000 */
[----:B------:R0:W-:Y:S01]  /*03b0*/  @!P0 STG.E.64 desc[UR4][R12.64], R22 ;  /* 0x000000160c008986 */ /* 0x0001e2000c101b04 */
[----:B------:R-:W-:Y:S01]  /*03c0*/  FADD R25, R25, R18 ;  /* 0x0000001219197221 */ /* 0x000fe20000000000 */
[----:B0-----:R-:W-:Y:S06]  /*03d0*/  @P0 EXIT ;  /* 0x000000000000094d */ /* 0x001fec0003800000 */
[----:B------:R-:W-:Y:S01]  /*03e0*/  STG.E.64 desc[UR4][R2.64], R24 ;  /* 0x0000001802007986 */ /* 0x000fe2000c101b04 */
[----:B------:R-:W-:Y:S05]  /*03f0*/  EXIT ;  /* 0x000000000000794d */ /* 0x000fea0003800000 */
.L_x_0:
[----:B------:R-:W-:-:S00]  /*0400*/  BRA `(.L_x_0) ;  /* 0xfffffffc00fc7947 */ /* 0x000fc0000383ffff */
[----:B------:R-:W-:-:S00]  /*0410*/  NOP ;  /* 0x0000000000007918 */ /* 0x000fc00000000000 */
        /* <DEDUP_REMOVED lines=14> */
.L_x_1:


//--------------------- .nv.constant0.triton_poi_fused_clone_7 --------------------------
	.section	.nv.constant0.triton_poi_fused_clone_7,"a",@progbits
	.sectionflags	@""
	.align	4
.nv.constant0.triton_poi_fused_clone_7:
	.zero		580
